//
// Generated by NVIDIA NVVM Compiler
//
// Compiler Build ID: CL-36424714
// Cuda compilation tools, release 13.0, V13.0.88
// Based on NVVM 20.0.0
//

.version 9.0
.target sm_100
.address_size 64

	// .globl	int4_gemm_f32
.const .align 4 .b8 AWQ_SHIFTS[32] = {0, 0, 0, 0, 16, 0, 0, 0, 4, 0, 0, 0, 20, 0, 0, 0, 8, 0, 0, 0, 24, 0, 0, 0, 12, 0, 0, 0, 28};

.visible .entry int4_gemm_f32(
	.param .u64 .ptr .align 1 int4_gemm_f32_param_0,
	.param .u64 .ptr .align 1 int4_gemm_f32_param_1,
	.param .u64 .ptr .align 1 int4_gemm_f32_param_2,
	.param .u64 .ptr .align 1 int4_gemm_f32_param_3,
	.param .u64 .ptr .align 1 int4_gemm_f32_param_4,
	.param .u32 int4_gemm_f32_param_5,
	.param .u32 int4_gemm_f32_param_6,
	.param .u32 int4_gemm_f32_param_7,
	.param .u32 int4_gemm_f32_param_8
)
{
	.reg .pred 	%p<11>;
	.reg .b32 	%r<107>;
	.reg .b32 	%f<67>;
	.reg .b64 	%rd<67>;

	ld.param.u64 	%rd6, [int4_gemm_f32_param_0];
	ld.param.u64 	%rd7, [int4_gemm_f32_param_1];
	ld.param.u64 	%rd8, [int4_gemm_f32_param_2];
	ld.param.u64 	%rd9, [int4_gemm_f32_param_3];
	ld.param.u32 	%r33, [int4_gemm_f32_param_5];
	ld.param.u32 	%r30, [int4_gemm_f32_param_6];
	ld.param.u32 	%r31, [int4_gemm_f32_param_7];
	ld.param.u32 	%r32, [int4_gemm_f32_param_8];
	cvta.to.global.u64 	%rd1, %rd9;
	cvta.to.global.u64 	%rd2, %rd8;
	cvta.to.global.u64 	%rd3, %rd7;
	cvta.to.global.u64 	%rd4, %rd6;
	mov.u32 	%r34, %ctaid.y;
	mov.u32 	%r35, %ntid.y;
	mov.u32 	%r36, %tid.y;
	mad.lo.s32 	%r1, %r34, %r35, %r36;
	mov.u32 	%r37, %ctaid.x;
	mov.u32 	%r38, %ntid.x;
	mov.u32 	%r39, %tid.x;
	mad.lo.s32 	%r2, %r37, %r38, %r39;
	setp.ge.u32 	%p1, %r1, %r33;
	setp.ge.u32 	%p2, %r2, %r31;
	or.pred  	%p3, %p1, %p2;
	@%p3 bra 	$L__BB0_11;
	shr.u32 	%r3, %r31, 3;
	shr.u32 	%r99, %r2, 3;
	setp.eq.s32 	%p4, %r30, 0;
	mov.f32 	%f66, 0f00000000;
	@%p4 bra 	$L__BB0_10;
	mul.lo.s32 	%r5, %r30, %r1;
	shl.b32 	%r41, %r2, 2;
	cvt.u64.u32 	%rd10, %r41;
	and.b64  	%rd11, %rd10, 28;
	mov.u64 	%rd12, AWQ_SHIFTS;
	add.s64 	%rd13, %rd12, %rd11;
	ld.const.u32 	%r6, [%rd13];
	setp.lt.u32 	%p5, %r30, 4;
	mov.f32 	%f66, 0f00000000;
	mov.b32 	%r106, 0;
	@%p5 bra 	$L__BB0_5;
	and.b32  	%r43, %r30, -4;
	neg.s32 	%r104, %r43;
	add.s32 	%r102, %r3, %r99;
	shl.b32 	%r44, %r3, 1;
	add.s32 	%r101, %r99, %r44;
	mad.lo.s32 	%r100, %r3, 3, %r99;
	mov.f32 	%f66, 0f00000000;
	mov.b32 	%r103, 1;
	mov.u32 	%r98, %r5;
$L__BB0_4:
	.pragma "nounroll";
	and.b32  	%r106, %r30, -4;
	add.s32 	%r45, %r103, -1;
	mul.wide.u32 	%rd14, %r98, 4;
	add.s64 	%rd15, %rd4, %rd14;
	ld.global.nc.f32 	%f14, [%rd15];
	mul.wide.u32 	%rd16, %r99, 4;
	add.s64 	%rd17, %rd3, %rd16;
	ld.global.nc.u32 	%r46, [%rd17];
	shr.u32 	%r47, %r46, %r6;
	and.b32  	%r48, %r47, 15;
	div.u32 	%r49, %r45, %r32;
	mad.lo.s32 	%r50, %r49, %r31, %r2;
	mul.wide.u32 	%rd18, %r50, 4;
	add.s64 	%rd19, %rd2, %rd18;
	ld.global.nc.f32 	%f15, [%rd19];
	add.s64 	%rd20, %rd1, %rd18;
	ld.global.nc.f32 	%f16, [%rd20];
	cvt.rn.f32.u32 	%f17, %r48;
	sub.f32 	%f18, %f17, %f16;
	mul.f32 	%f19, %f15, %f18;
	fma.rn.f32 	%f20, %f14, %f19, %f66;
	add.s32 	%r51, %r103, 2;
	add.s32 	%r52, %r98, 1;
	mul.wide.u32 	%rd21, %r52, 4;
	add.s64 	%rd22, %rd4, %rd21;
	ld.global.nc.f32 	%f21, [%rd22];
	mul.wide.u32 	%rd23, %r102, 4;
	add.s64 	%rd24, %rd3, %rd23;
	ld.global.nc.u32 	%r53, [%rd24];
	shr.u32 	%r54, %r53, %r6;
	and.b32  	%r55, %r54, 15;
	div.u32 	%r56, %r103, %r32;
	mad.lo.s32 	%r57, %r56, %r31, %r2;
	mul.wide.u32 	%rd25, %r57, 4;
	add.s64 	%rd26, %rd2, %rd25;
	ld.global.nc.f32 	%f22, [%rd26];
	add.s64 	%rd27, %rd1, %rd25;
	ld.global.nc.f32 	%f23, [%rd27];
	cvt.rn.f32.u32 	%f24, %r55;
	sub.f32 	%f25, %f24, %f23;
	mul.f32 	%f26, %f22, %f25;
	fma.rn.f32 	%f27, %f21, %f26, %f20;
	add.s32 	%r58, %r103, 1;
	add.s32 	%r59, %r98, 2;
	mul.wide.u32 	%rd28, %r59, 4;
	add.s64 	%rd29, %rd4, %rd28;
	ld.global.nc.f32 	%f28, [%rd29];
	mul.wide.u32 	%rd30, %r101, 4;
	add.s64 	%rd31, %rd3, %rd30;
	ld.global.nc.u32 	%r60, [%rd31];
	shr.u32 	%r61, %r60, %r6;
	and.b32  	%r62, %r61, 15;
	div.u32 	%r63, %r58, %r32;
	mad.lo.s32 	%r64, %r63, %r31, %r2;
	mul.wide.u32 	%rd32, %r64, 4;
	add.s64 	%rd33, %rd2, %rd32;
	ld.global.nc.f32 	%f29, [%rd33];
	add.s64 	%rd34, %rd1, %rd32;
	ld.global.nc.f32 	%f30, [%rd34];
	cvt.rn.f32.u32 	%f31, %r62;
	sub.f32 	%f32, %f31, %f30;
	mul.f32 	%f33, %f29, %f32;
	fma.rn.f32 	%f34, %f28, %f33, %f27;
	add.s32 	%r65, %r98, 3;
	mul.wide.u32 	%rd35, %r65, 4;
	add.s64 	%rd36, %rd4, %rd35;
	ld.global.nc.f32 	%f35, [%rd36];
	mul.wide.u32 	%rd37, %r100, 4;
	add.s64 	%rd38, %rd3, %rd37;
	ld.global.nc.u32 	%r66, [%rd38];
	shr.u32 	%r67, %r66, %r6;
	and.b32  	%r68, %r67, 15;
	div.u32 	%r69, %r51, %r32;
	mad.lo.s32 	%r70, %r69, %r31, %r2;
	mul.wide.u32 	%rd39, %r70, 4;
	add.s64 	%rd40, %rd2, %rd39;
	ld.global.nc.f32 	%f36, [%rd40];
	add.s64 	%rd41, %rd1, %rd39;
	ld.global.nc.f32 	%f37, [%rd41];
	cvt.rn.f32.u32 	%f38, %r68;
	sub.f32 	%f39, %f38, %f37;
	mul.f32 	%f40, %f36, %f39;
	fma.rn.f32 	%f66, %f35, %f40, %f34;
	add.s32 	%r104, %r104, 4;
	add.s32 	%r103, %r103, 4;
	shl.b32 	%r71, %r3, 2;
	add.s32 	%r102, %r102, %r71;
	add.s32 	%r101, %r101, %r71;
	add.s32 	%r100, %r100, %r71;
	add.s32 	%r99, %r99, %r71;
	add.s32 	%r98, %r98, 4;
	setp.ne.s32 	%p6, %r104, 0;
	@%p6 bra 	$L__BB0_4;
$L__BB0_5:
	and.b32  	%r27, %r30, 3;
	setp.eq.s32 	%p7, %r27, 0;
	@%p7 bra 	$L__BB0_10;
	setp.eq.s32 	%p8, %r27, 1;
	@%p8 bra 	$L__BB0_8;
	add.s32 	%r72, %r106, %r5;
	mul.wide.u32 	%rd42, %r72, 4;
	add.s64 	%rd43, %rd4, %rd42;
	ld.global.nc.f32 	%f42, [%rd43];
	shr.u32 	%r73, %r2, 3;
	mad.lo.s32 	%r74, %r106, %r3, %r73;
	mul.wide.u32 	%rd44, %r74, 4;
	add.s64 	%rd45, %rd3, %rd44;
	ld.global.nc.u32 	%r75, [%rd45];
	shr.u32 	%r76, %r75, %r6;
	and.b32  	%r77, %r76, 15;
	div.u32 	%r78, %r106, %r32;
	mad.lo.s32 	%r79, %r78, %r31, %r2;
	mul.wide.u32 	%rd46, %r79, 4;
	add.s64 	%rd47, %rd2, %rd46;
	ld.global.nc.f32 	%f43, [%rd47];
	add.s64 	%rd48, %rd1, %rd46;
	ld.global.nc.f32 	%f44, [%rd48];
	cvt.rn.f32.u32 	%f45, %r77;
	sub.f32 	%f46, %f45, %f44;
	mul.f32 	%f47, %f43, %f46;
	fma.rn.f32 	%f48, %f42, %f47, %f66;
	add.s32 	%r80, %r106, 1;
	add.s32 	%r81, %r72, 1;
	mul.wide.u32 	%rd49, %r81, 4;
	add.s64 	%rd50, %rd4, %rd49;
	ld.global.nc.f32 	%f49, [%rd50];
	add.s32 	%r82, %r74, %r3;
	mul.wide.u32 	%rd51, %r82, 4;
	add.s64 	%rd52, %rd3, %rd51;
	ld.global.nc.u32 	%r83, [%rd52];
	shr.u32 	%r84, %r83, %r6;
	and.b32  	%r85, %r84, 15;
	div.u32 	%r86, %r80, %r32;
	mad.lo.s32 	%r87, %r86, %r31, %r2;
	mul.wide.u32 	%rd53, %r87, 4;
	add.s64 	%rd54, %rd2, %rd53;
	ld.global.nc.f32 	%f50, [%rd54];
	add.s64 	%rd55, %rd1, %rd53;
	ld.global.nc.f32 	%f51, [%rd55];
	cvt.rn.f32.u32 	%f52, %r85;
	sub.f32 	%f53, %f52, %f51;
	mul.f32 	%f54, %f50, %f53;
	fma.rn.f32 	%f66, %f49, %f54, %f48;
	add.s32 	%r106, %r106, 2;
$L__BB0_8:
	and.b32  	%r88, %r30, 1;
	setp.eq.b32 	%p9, %r88, 1;
	not.pred 	%p10, %p9;
	@%p10 bra 	$L__BB0_10;
	add.s32 	%r89, %r106, %r5;
	mul.wide.u32 	%rd56, %r89, 4;
	add.s64 	%rd57, %rd4, %rd56;
	ld.global.nc.f32 	%f55, [%rd57];
	shr.u32 	%r90, %r2, 3;
	mad.lo.s32 	%r91, %r106, %r3, %r90;
	mul.wide.u32 	%rd58, %r91, 4;
	add.s64 	%rd59, %rd3, %rd58;
	ld.global.nc.u32 	%r92, [%rd59];
	shr.u32 	%r93, %r92, %r6;
	and.b32  	%r94, %r93, 15;
	div.u32 	%r95, %r106, %r32;
	mad.lo.s32 	%r96, %r95, %r31, %r2;
	mul.wide.u32 	%rd60, %r96, 4;
	add.s64 	%rd61, %rd2, %rd60;
	ld.global.nc.f32 	%f56, [%rd61];
	add.s64 	%rd62, %rd1, %rd60;
	ld.global.nc.f32 	%f57, [%rd62];
	cvt.rn.f32.u32 	%f58, %r94;
	sub.f32 	%f59, %f58, %f57;
	mul.f32 	%f60, %f56, %f59;
	fma.rn.f32 	%f66, %f55, %f60, %f66;
$L__BB0_10:
	ld.param.u64 	%rd66, [int4_gemm_f32_param_4];
	mad.lo.s32 	%r97, %r31, %r1, %r2;
	cvta.to.global.u64 	%rd63, %rd66;
	mul.wide.u32 	%rd64, %r97, 4;
	add.s64 	%rd65, %rd63, %rd64;
	st.global.f32 	[%rd65], %f66;
$L__BB0_11:
	ret;

}


// ===== COMPILED SASS (sm_100) =====

	.target	sm_100

	.elftype	@"ET_EXEC"


//--------------------- .note.nv.tkinfo           --------------------------
	.section	.note.nv.tkinfo,"",@"SHT_NOTE"
	.sectionflags	@"SHF_NOTE_NV_TKINFO"
	.tkinfo
        /*0018*/ 	.word	0x00000002
        /*0030*/ 	.string	""
        /*0030*/ 	.string	"ptxas"
        /*0030*/ 	.string	"Cuda compilation tools, release 13.0, V13.0.88"
        /*0030*/ 	.string	"Build cuda_13.0.r13.0/compiler.36424714_0"
        /*0030*/ 	.string	"-arch sm_100 -m 64 "



//--------------------- .note.nv.cuinfo           --------------------------
	.section	.note.nv.cuinfo,"",@"SHT_NOTE"
	.sectionflags	@"SHF_NOTE_NV_CUINFO"
        /*0018*/ 	.short	0x0002
        /*001a*/ 	.short	0x0064
        /*001c*/ 	.short	0x0082
	.zero		2


//--------------------- .nv.info                  --------------------------
	.section	.nv.info,"",@"SHT_CUDA_INFO"
	.align	4


	//----- nvinfo : EIATTR_REGCOUNT
	.align		4
        /*0000*/ 	.byte	0x04, 0x2f
        /*0002*/ 	.short	(.L_2 - .L_1)
	.align		4
.L_1:
        /*0004*/ 	.word	index@(int4_gemm_f32)
        /*0008*/ 	.word	0x00000020


	//----- nvinfo : EIATTR_FRAME_SIZE
	.align		4
.L_2:
        /*000c*/ 	.byte	0x04, 0x11
        /*000e*/ 	.short	(.L_4 - .L_3)
	.align		4
.L_3:
        /*0010*/ 	.word	index@(int4_gemm_f32)
        /*0014*/ 	.word	0x00000000


	//----- nvinfo : EIATTR_MIN_STACK_SIZE
	.align		4
.L_4:
        /*0018*/ 	.byte	0x04, 0x12
        /*001a*/ 	.short	(.L_6 - .L_5)
	.align		4
.L_5:
        /*001c*/ 	.word	index@(int4_gemm_f32)
        /*0020*/ 	.word	0x00000000
.L_6:


//--------------------- .nv.compat                --------------------------
	.section	.nv.compat,"",@"SHT_CUDA_COMPAT_INFO"
	.align	4
        /*0000*/ 	.byte	0x02, 0x09, 0x00, 0x00, 0x02, 0x02, 0x01, 0x00, 0x02, 0x05, 0x05, 0x00, 0x03, 0x07, 0x01, 0x01
        /*0010*/ 	.byte	0x02, 0x03, 0x00, 0x00, 0x02, 0x06, 0x01, 0x00, 0x04, 0x0b, 0x08, 0x00, 0x09, 0x00, 0x00, 0x00
        /*0020*/ 	.byte	0x00, 0x00, 0x00, 0x00


//--------------------- .nv.info.int4_gemm_f32    --------------------------
	.section	.nv.info.int4_gemm_f32,"",@"SHT_CUDA_INFO"
	.sectionflags	@""
	.align	4


	//----- nvinfo : EIATTR_CUDA_API_VERSION
	.align		4
        /*0000*/ 	.byte	0x04, 0x37
        /*0002*/ 	.short	(.L_8 - .L_7)
.L_7:
        /*0004*/ 	.word	0x00000082


	//----- nvinfo : EIATTR_KPARAM_INFO
	.align		4
.L_8:
        /*0008*/ 	.byte	0x04, 0x17
        /*000a*/ 	.short	(.L_10 - .L_9)
.L_9:
        /*000c*/ 	.word	0x00000000
        /*0010*/ 	.short	0x0008
        /*0012*/ 	.short	0x0034
        /*0014*/ 	.byte	0x00, 0xf0, 0x11, 0x00


	//----- nvinfo : EIATTR_KPARAM_INFO
	.align		4
.L_10:
        /*0018*/ 	.byte	0x04, 0x17
        /*001a*/ 	.short	(.L_12 - .L_11)
.L_11:
        /*001c*/ 	.word	0x00000000
        /*0020*/ 	.short	0x0007
        /*0022*/ 	.short	0x0030
        /*0024*/ 	.byte	0x00, 0xf0, 0x11, 0x00


	//----- nvinfo : EIATTR_KPARAM_INFO
	.align		4
.L_12:
        /*0028*/ 	.byte	0x04, 0x17
        /*002a*/ 	.short	(.L_14 - .L_13)
.L_13:
        /*002c*/ 	.word	0x00000000
        /*0030*/ 	.short	0x0006
        /*0032*/ 	.short	0x002c
        /*0034*/ 	.byte	0x00, 0xf0, 0x11, 0x00


	//----- nvinfo : EIATTR_KPARAM_INFO
	.align		4
.L_14:
        /*0038*/ 	.byte	0x04, 0x17
        /*003a*/ 	.short	(.L_16 - .L_15)
.L_15:
        /*003c*/ 	.word	0x00000000
        /*0040*/ 	.short	0x0005
        /*0042*/ 	.short	0x0028
        /*0044*/ 	.byte	0x00, 0xf0, 0x11, 0x00


	//----- nvinfo : EIATTR_KPARAM_INFO
	.align		4
.L_16:
        /*0048*/ 	.byte	0x04, 0x17
        /*004a*/ 	.short	(.L_18 - .L_17)
.L_17:
        /*004c*/ 	.word	0x00000000
        /*0050*/ 	.short	0x0004
        /*0052*/ 	.short	0x0020
        /*0054*/ 	.byte	0x00, 0xf5, 0x21, 0x00


	//----- nvinfo : EIATTR_KPARAM_INFO
	.align		4
.L_18:
        /*0058*/ 	.byte	0x04, 0x17
        /*005a*/ 	.short	(.L_20 - .L_19)
.L_19:
        /*005c*/ 	.word	0x00000000
        /*0060*/ 	.short	0x0003
        /*0062*/ 	.short	0x0018
        /*0064*/ 	.byte	0x00, 0xf5, 0x21, 0x00


	//----- nvinfo : EIATTR_KPARAM_INFO
	.align		4
.L_20:
        /*0068*/ 	.byte	0x04, 0x17
        /*006a*/ 	.short	(.L_22 - .L_21)
.L_21:
        /*006c*/ 	.word	0x00000000
        /*0070*/ 	.short	0x0002
        /*0072*/ 	.short	0x0010
        /*0074*/ 	.byte	0x00, 0xf5, 0x21, 0x00


	//----- nvinfo : EIATTR_KPARAM_INFO
	.align		4
.L_22:
        /*0078*/ 	.byte	0x04, 0x17
        /*007a*/ 	.short	(.L_24 - .L_23)
.L_23:
        /*007c*/ 	.word	0x00000000
        /*0080*/ 	.short	0x0001
        /*0082*/ 	.short	0x0008
        /*0084*/ 	.byte	0x00, 0xf5, 0x21, 0x00


	//----- nvinfo : EIATTR_KPARAM_INFO
	.align		4
.L_24:
        /*0088*/ 	.byte	0x04, 0x17
        /*008a*/ 	.short	(.L_26 - .L_25)
.L_25:
        /*008c*/ 	.word	0x00000000
        /*0090*/ 	.short	0x0000
        /*0092*/ 	.short	0x0000
        /*0094*/ 	.byte	0x00, 0xf5, 0x21, 0x00


	//----- nvinfo : EIATTR_SPARSE_MMA_MASK
	.align		4
.L_26:
        /*0098*/ 	.byte	0x03, 0x50
        /*009a*/ 	.short	0x0000


	//----- nvinfo : EIATTR_MAXREG_COUNT
	.align		4
        /*009c*/ 	.byte	0x03, 0x1b
        /*009e*/ 	.short	0x00ff


	//----- nvinfo : EIATTR_MERCURY_ISA_VERSION
	.align		4
        /*00a0*/ 	.byte	0x03, 0x5f
        /*00a2*/ 	.short	0x0101


	//----- nvinfo : EIATTR_VRC_CTA_INIT_COUNT
	.align		4
        /*00a4*/ 	.byte	0x02, 0x4a
	.zero		1
	.zero		1


	//----- nvinfo : EIATTR_EXIT_INSTR_OFFSETS
	.align		4
        /*00a8*/ 	.byte	0x04, 0x1c
        /*00aa*/ 	.short	(.L_28 - .L_27)


	//   ....[0]....
.L_27:
        /*00ac*/ 	.word	0x000000d0


	//   ....[1]....
        /*00b0*/ 	.word	0x000011d0


	//----- nvinfo : EIATTR_CBANK_PARAM_SIZE
	.align		4
.L_28:
        /*00b4*/ 	.byte	0x03, 0x19
        /*00b6*/ 	.short	0x0038


	//----- nvinfo : EIATTR_PARAM_CBANK
	.align		4
        /*00b8*/ 	.byte	0x04, 0x0a
        /*00ba*/ 	.short	(.L_30 - .L_29)
	.align		4
.L_29:
        /*00bc*/ 	.word	index@(.nv.constant0.int4_gemm_f32)
        /*00c0*/ 	.short	0x0380
        /*00c2*/ 	.short	0x0038


	//----- nvinfo : EIATTR_SW_WAR
	.align		4
.L_30:
        /*00c4*/ 	.byte	0x04, 0x36
        /*00c6*/ 	.short	(.L_32 - .L_31)
.L_31:
        /*00c8*/ 	.word	0x00000008
.L_32:


//--------------------- .nv.callgraph             --------------------------
	.section	.nv.callgraph,"",@"SHT_CUDA_CALLGRAPH"
	.align	4
	.sectionentsize	8
	.align		4
        /*0000*/ 	.word	0x00000000
	.align		4
        /*0004*/ 	.word	0xffffffff
	.align		4
        /*0008*/ 	.word	0x00000000
	.align		4
        /*000c*/ 	.word	0xfffffffe
	.align		4
        /*0010*/ 	.word	0x00000000
	.align		4
        /*0014*/ 	.word	0xfffffffd
	.align		4
        /*0018*/ 	.word	0x00000000
	.align		4
        /*001c*/ 	.word	0xfffffffc


//--------------------- .nv.constant3             --------------------------
	.section	.nv.constant3,"a",@progbits
	.align	4
.nv.constant3:
	.type		AWQ_SHIFTS,@object
	.size		AWQ_SHIFTS,(.L_0 - AWQ_SHIFTS)
AWQ_SHIFTS:
        /*0000*/ 	.byte	0x00, 0x00, 0x00, 0x00, 0x10, 0x00, 0x00, 0x00, 0x04, 0x00, 0x00, 0x00, 0x14, 0x00, 0x00, 0x00
        /*0010*/ 	.byte	0x08, 0x00, 0x00, 0x00, 0x18, 0x00, 0x00, 0x00, 0x0c, 0x00, 0x00, 0x00, 0x1c, 0x00, 0x00, 0x00
.L_0:


//--------------------- .text.int4_gemm_f32       --------------------------
	.section	.text.int4_gemm_f32,"ax",@progbits
	.align	128
        .global         int4_gemm_f32
        .type           int4_gemm_f32,@function
        .size           int4_gemm_f32,(.L_x_5 - int4_gemm_f32)
        .other          int4_gemm_f32,@"STO_CUDA_ENTRY STV_DEFAULT"
int4_gemm_f32:
.text.int4_gemm_f32:
[----:B------:R-:W-:Y:S01]  /*0000*/  LDC R1, c[0x0][0x37c] ;  /* 0x0000df00ff017b82 */ /* 0x000fe20000000800 */
[----:B------:R-:W0:Y:S07]  /*0010*/  S2R R4, SR_TID.X ;  /* 0x0000000000047919 */ /* 0x000e2e0000002100 */
[----:B------:R-:W1:Y:S01]  /*0020*/  LDC R2, c[0x0][0x364] ;  /* 0x0000d900ff027b82 */ /* 0x000e620000000800 */
[----:B------:R-:W2:Y:S01]  /*0030*/  LDCU UR6, c[0x0][0x3a8] ;  /* 0x00007500ff0677ac */ /* 0x000ea20008000800 */
[----:B------:R-:W1:Y:S06]  /*0040*/  S2R R5, SR_TID.Y ;  /* 0x0000000000057919 */ /* 0x000e6c0000002200 */
[----:B------:R-:W0:Y:S08]  /*0050*/  S2UR UR5, SR_CTAID.X ;  /* 0x00000000000579c3 */ /* 0x000e300000002500 */
[----:B------:R-:W0:Y:S08]  /*0060*/  LDC R3, c[0x0][0x360] ;  /* 0x0000d800ff037b82 */ /* 0x000e300000000800 */
[----:B------:R-:W1:Y:S08]  /*0070*/  S2UR UR4, SR_CTAID.Y ;  /* 0x00000000000479c3 */ /* 0x000e700000002600 */
[----:B------:R-:W3:Y:S01]  /*0080*/  LDC R0, c[0x0][0x3b0] ;  /* 0x0000ec00ff007b82 */ /* 0x000ee20000000800 */
[----:B0-----:R-:W-:-:S02]  /*0090*/  IMAD R3, R3, UR5, R4 ;  /* 0x0000000503037c24 */ /* 0x001fc4000f8e0204 */
[----:B-1----:R-:W-:-:S03]  /*00a0*/  IMAD R2, R2, UR4, R5 ;  /* 0x0000000402027c24 */ /* 0x002fc6000f8e0205 */
[----:B---3--:R-:W-:-:S04]  /*00b0*/  ISETP.GE.U32.AND P0, PT, R3, R0, PT ;  /* 0x000000000300720c */ /* 0x008fc80003f06070 */
[----:B--2---:R-:W-:-:S13]  /*00c0*/  ISETP.GE.U32.OR P0, PT, R2, UR6, P0 ;  /* 0x0000000602007c0c */ /* 0x004fda0008706470 */
[----:B------:R-:W-:Y:S05]  /*00d0*/  @P0 EXIT ;  /* 0x000000000000094d */ /* 0x000fea0003800000 */
[----:B------:R-:W0:Y:S01]  /*00e0*/  LDCU UR5, c[0x0][0x3ac] ;  /* 0x00007580ff0577ac */ /* 0x000e220008000800 */
[----:B------:R-:W-:Y:S01]  /*00f0*/  HFMA2 R19, -RZ, RZ, 0, 0 ;  /* 0x00000000ff137431 */ /* 0x000fe200000001ff */
[----:B------:R-:W1:Y:S01]  /*0100*/  LDCU.64 UR8, c[0x0][0x358] ;  /* 0x00006b00ff0877ac */ /* 0x000e620008000a00 */
[----:B0-----:R-:W-:-:S09]  /*0110*/  UISETP.NE.AND UP0, UPT, UR5, URZ, UPT ;  /* 0x000000ff0500728c */ /* 0x001fd2000bf05270 */
[----:B-1----:R-:W-:Y:S05]  /*0120*/  BRA.U !UP0, `(.L_x_0) ;  /* 0x0000001108187547 */ /* 0x002fea000b800000 */
[----:B------:R-:W-:Y:S01]  /*0130*/  SHF.L.U32 R4, R3, 0x2, RZ ;  /* 0x0000000203047819 */ /* 0x000fe200000006ff */
[----:B------:R-:W-:Y:S01]  /*0140*/  UISETP.GE.U32.AND UP0, UPT, UR5, 0x4, UPT ;  /* 0x000000040500788c */ /* 0x000fe2000bf06070 */
[----:B------:R-:W-:Y:S01]  /*0150*/  SHF.R.U32.HI R22, RZ, 0x3, R3 ;  /* 0x00000003ff167819 */ /* 0x000fe20000011603 */
[----:B------:R-:W-:Y:S01]  /*0160*/  IMAD R6, R2, UR5, RZ ;  /* 0x0000000502067c24 */ /* 0x000fe2000f8e02ff */
[----:B------:R-:W-:Y:S01]  /*0170*/  LOP3.LUT R4, R4, 0x1c, RZ, 0xc0, !PT ;  /* 0x0000001c04047812 */ /* 0x000fe200078ec0ff */
[----:B------:R-:W-:Y:S01]  /*0180*/  UMOV UR4, URZ ;  /* 0x000000ff00047c82 */ /* 0x000fe20008000000 */
[----:B------:R-:W-:Y:S02]  /*0190*/  MOV R19, RZ ;  /* 0x000000ff00137202 */ /* 0x000fe40000000f00 */
[----:B------:R0:W1:Y:S01]  /*01a0*/  LDC R5, c[0x3][R4] ;  /* 0x00c0000004057b82 */ /* 0x0000620000000800 */
[----:B------:R-:W-:Y:S01]  /*01b0*/  SHF.R.U32.HI R7, RZ, 0x3, R0 ;  /* 0x00000003ff077819 */ /* 0x000fe20000011600 */
[----:B------:R-:W-:Y:S06]  /*01c0*/  BRA.U !UP0, `(.L_x_1) ;  /* 0x00000009081c7547 */ /* 0x000fec000b800000 */
[----:B------:R-:W0:Y:S01]  /*01d0*/  LDC R8, c[0x0][0x3b4] ;  /* 0x0000ed00ff087b82 */ /* 0x000e220000000800 */
[----:B------:R-:W-:Y:S01]  /*01e0*/  MOV R10, RZ ;  /* 0x000000ff000a7202 */ /* 0x000fe20000000f00 */
[----:B------:R-:W-:Y:S01]  /*01f0*/  HFMA2 R19, -RZ, RZ, 0, 0 ;  /* 0x00000000ff137431 */ /* 0x000fe200000001ff */
[----:B------:R-:W-:Y:S01]  /*0200*/  ULOP3.LUT UR4, UR5, 0xfffffffc, URZ, 0xc0, !UPT ;  /* 0xfffffffc05047892 */ /* 0x000fe2000f8ec0ff */
[C---:B------:R-:W-:Y:S01]  /*0210*/  LEA R18, R7.reuse, R22, 0x1 ;  /* 0x0000001607127211 */ /* 0x040fe200078e08ff */
[----:B------:R-:W-:Y:S01]  /*0220*/  IMAD R20, R7, 0x3, R22 ;  /* 0x0000000307147824 */ /* 0x000fe200078e0216 */
[----:B------:R-:W-:Y:S01]  /*0230*/  UMOV UR6, 0x1 ;  /* 0x0000000100067882 */ /* 0x000fe20000000000 */
[----:B------:R-:W-:Y:S01]  /*0240*/  UIADD3 UR4, UPT, UPT, -UR4, URZ, URZ ;  /* 0x000000ff04047290 */ /* 0x000fe2000fffe1ff */
[----:B0-----:R-:W0:Y:S01]  /*0250*/  I2F.U32.RP R4, R8 ;  /* 0x0000000800047306 */ /* 0x001e220000209000 */
[----:B------:R-:W-:-:S07]  /*0260*/  ISETP.NE.U32.AND P0, PT, R8, RZ, PT ;  /* 0x000000ff0800720c */ /* 0x000fce0003f05070 */
[----:B0-----:R-:W0:Y:S02]  /*0270*/  MUFU.RCP R4, R4 ;  /* 0x0000000400047308 */ /* 0x001e240000001000 */
[----:B0-----:R-:W-:Y:S01]  /*0280*/  VIADD R11, R4, 0xffffffe ;  /* 0x0ffffffe040b7836 */ /* 0x001fe20000000000 */
[----:B------:R-:W-:-:S05]  /*0290*/  IADD3 R4, PT, PT, R22, R7, RZ ;  /* 0x0000000716047210 */ /* 0x000fca0007ffe0ff */
[----:B------:R-:W0:Y:S02]  /*02a0*/  F2I.FTZ.U32.TRUNC.NTZ R11, R11 ;  /* 0x0000000b000b7305 */ /* 0x000e24000021f000 */
[----:B0-----:R-:W-:-:S05]  /*02b0*/  IADD3 R9, PT, PT, RZ, -R11, RZ ;  /* 0x8000000bff097210 */ /* 0x001fca0007ffe0ff */
[----:B------:R-:W-:-:S04]  /*02c0*/  IMAD R9, R9, R8, RZ ;  /* 0x0000000809097224 */ /* 0x000fc800078e02ff */
[----:B------:R-:W-:Y:S01]  /*02d0*/  IMAD.HI.U32 R10, R11, R9, R10 ;  /* 0x000000090b0a7227 */ /* 0x000fe200078e000a */
[----:B------:R-:W-:-:S03]  /*02e0*/  LOP3.LUT R11, RZ, R8, RZ, 0x33, !PT ;  /* 0x00000008ff0b7212 */ /* 0x000fc600078e33ff */
[----:B------:R-:W-:-:S07]  /*02f0*/  IMAD.MOV.U32 R9, RZ, RZ, R6 ;  /* 0x000000ffff097224 */ /* 0x000fce00078e0006 */
.L_x_2:
[----:B------:R-:W-:Y:S01]  /*0300*/  UIADD3 UR7, UPT, UPT, UR6, -0x1, URZ ;  /* 0xffffffff06077890 */ /* 0x000fe2000fffe0ff */
[----:B------:R-:W0:Y:S05]  /*0310*/  LDC.64 R24, c[0x0][0x388] ;  /* 0x0000e200ff187b82 */ /* 0x000e2a0000000a00 */
[----:B------:R-:W-:-:S03]  /*0320*/  IMAD.HI.U32 R16, R10, UR7, RZ ;  /* 0x000000070a107c27 */ /* 0x000fc6000f8e00ff */
[----:B------:R-:W2:Y:S02]  /*0330*/  LDC.64 R14, c[0x0][0x390] ;  /* 0x0000e400ff0e7b82 */ /* 0x000ea40000000a00 */
[----:B------:R-:W-:-:S05]  /*0340*/  IADD3 R13, PT, PT, -R16, RZ, RZ ;  /* 0x000000ff100d7210 */ /* 0x000fca0007ffe1ff */
[----:B------:R-:W-:-:S05]  /*0350*/  IMAD R13, R8, R13, UR7 ;  /* 0x00000007080d7e24 */ /* 0x000fca000f8e020d */
[----:B------:R-:W-:Y:S01]  /*0360*/  ISETP.GE.U32.AND P1, PT, R13, R8, PT ;  /* 0x000000080d00720c */ /* 0x000fe20003f26070 */
[----:B0-----:R-:W-:-:S06]  /*0370*/  IMAD.WIDE.U32 R28, R22, 0x4, R24 ;  /* 0x00000004161c7825 */ /* 0x001fcc00078e0018 */
[----:B------:R-:W1:Y:S06]  /*0380*/  LDG.E.CONSTANT R28, desc[UR8][R28.64] ;  /* 0x000000081c1c7981 */ /* 0x000e6c000c1e9900 */
[----:B------:R-:W-:Y:S01]  /*0390*/  @P1 IMAD.IADD R13, R13, 0x1, -R8 ;  /* 0x000000010d0d1824 */ /* 0x000fe200078e0a08 */
[----:B------:R-:W-:-:S04]  /*03a0*/  @P1 IADD3 R16, PT, PT, R16, 0x1, RZ ;  /* 0x0000000110101810 */ /* 0x000fc80007ffe0ff */
[----:B------:R-:W-:Y:S02]  /*03b0*/  ISETP.GE.U32.AND P2, PT, R13, R8, PT ;  /* 0x000000080d00720c */ /* 0x000fe40003f46070 */
[----:B------:R-:W0:Y:S11]  /*03c0*/  LDC.64 R12, c[0x0][0x398] ;  /* 0x0000e600ff0c7b82 */ /* 0x000e360000000a00 */
[----:B------:R-:W-:-:S04]  /*03d0*/  @P2 IADD3 R16, PT, PT, R16, 0x1, RZ ;  /* 0x0000000110102810 */ /* 0x000fc80007ffe0ff */
[----:B------:R-:W-:-:S05]  /*03e0*/  SEL R16, R11, R16, !P0 ;  /* 0x000000100b107207 */ /* 0x000fca0004000000 */
[----:B------:R-:W-:-:S04]  /*03f0*/  IMAD R27, R16, R0, R3 ;  /* 0x00000000101b7224 */ /* 0x000fc800078e0203 */
[----:B0-----:R-:W-:-:S06]  /*0400*/  IMAD.WIDE.U32 R16, R27, 0x4, R12 ;  /* 0x000000041b107825 */ /* 0x001fcc00078e000c */
[----:B------:R0:W3:Y:S01]  /*0410*/  LDG.E.CONSTANT R16, desc[UR8][R16.64] ;  /* 0x0000000810107981 */ /* 0x0000e2000c1e9900 */
[----:B--2---:R-:W-:-:S05]  /*0420*/  IMAD.WIDE.U32 R26, R27, 0x4, R14 ;  /* 0x000000041b1a7825 */ /* 0x004fca00078e000e */
[----:B------:R2:W4:Y:S01]  /*0430*/  LDG.E.CONSTANT R21, desc[UR8][R26.64] ;  /* 0x000000081a157981 */ /* 0x000522000c1e9900 */
[----:B------:R-:W-:-:S05]  /*0440*/  IMAD.HI.U32 R23, R10, UR6, RZ ;  /* 0x000000060a177c27 */ /* 0x000fca000f8e00ff */
[----:B0-----:R-:W-:-:S05]  /*0450*/  IADD3 R17, PT, PT, -R23, RZ, RZ ;  /* 0x000000ff17117210 */ /* 0x001fca0007ffe1ff */
[----:B------:R-:W-:-:S05]  /*0460*/  IMAD R17, R8, R17, UR6 ;  /* 0x0000000608117e24 */ /* 0x000fca000f8e0211 */
[----:B------:R-:W-:-:S13]  /*0470*/  ISETP.GE.U32.AND P1, PT, R17, R8, PT ;  /* 0x000000081100720c */ /* 0x000fda0003f26070 */
[----:B------:R-:W-:-:S05]  /*0480*/  @P1 IMAD.IADD R17, R17, 0x1, -R8 ;  /* 0x0000000111111824 */ /* 0x000fca00078e0a08 */
[----:B------:R-:W-:Y:S02]  /*0490*/  ISETP.GE.U32.AND P2, PT, R17, R8, PT ;  /* 0x000000081100720c */ /* 0x000fe40003f46070 */
[----:B------:R-:W-:Y:S01]  /*04a0*/  @P1 IADD3 R23, PT, PT, R23, 0x1, RZ ;  /* 0x0000000117171810 */ /* 0x000fe20007ffe0ff */
[----:B--2---:R-:W-:-:S06]  /*04b0*/  IMAD.WIDE.U32 R26, R4, 0x4, R24 ;  /* 0x00000004041a7825 */ /* 0x004fcc00078e0018 */
[----:B------:R-:W2:Y:S04]  /*04c0*/  LDG.E.CONSTANT R26, desc[UR8][R26.64] ;  /* 0x000000081a1a7981 */ /* 0x000ea8000c1e9900 */
[----:B------:R-:W-:Y:S02]  /*04d0*/  @P2 IADD3 R23, PT, PT, R23, 0x1, RZ ;  /* 0x0000000117172810 */ /* 0x000fe40007ffe0ff */
[----:B-1----:R-:W-:-:S04]  /*04e0*/  SHF.R.U32.HI R28, RZ, R5, R28 ;  /* 0x00000005ff1c7219 */ /* 0x002fc8000001161c */
[----:B------:R-:W-:-:S04]  /*04f0*/  LOP3.LUT R28, R28, 0xf, RZ, 0xc0, !PT ;  /* 0x0000000f1c1c7812 */ /* 0x000fc800078ec0ff */
[----:B------:R-:W-:-:S05]  /*0500*/  I2FP.F32.U32 R17, R28 ;  /* 0x0000001c00117245 */ /* 0x000fca0000201000 */
[----:B---3--:R-:W-:Y:S01]  /*0510*/  FADD R16, -R16, R17 ;  /* 0x0000001110107221 */ /* 0x008fe20000000100 */
[----:B------:R-:W-:-:S05]  /*0520*/  SEL R17, R11, R23, !P0 ;  /* 0x000000170b117207 */ /* 0x000fca0004000000 */
[----:B------:R-:W-:Y:S02]  /*0530*/  IMAD R17, R17, R0, R3 ;  /* 0x0000000011117224 */ /* 0x000fe400078e0203 */
[----:B----4-:R-:W-:Y:S02]  /*0540*/  FMUL R21, R21, R16 ;  /* 0x0000001015157220 */ /* 0x010fe40000400000 */
[----:B------:R-:W-:-:S04]  /*0550*/  IMAD.WIDE.U32 R28, R17, 0x4, R14 ;  /* 0x00000004111c7825 */ /* 0x000fc800078e000e */
[----:B------:R-:W-:Y:S01]  /*0560*/  IMAD.WIDE.U32 R16, R17, 0x4, R12 ;  /* 0x0000000411107825 */ /* 0x000fe200078e000c */
[----:B------:R-:W3:Y:S05]  /*0570*/  LDG.E.CONSTANT R23, desc[UR8][R28.64] ;  /* 0x000000081c177981 */ /* 0x000eea000c1e9900 */
[----:B------:R0:W4:Y:S01]  /*0580*/  LDG.E.CONSTANT R16, desc[UR8][R16.64] ;  /* 0x0000000810107981 */ /* 0x000122000c1e9900 */
[----:B--2---:R-:W-:-:S04]  /*0590*/  SHF.R.U32.HI R26, RZ, R5, R26 ;  /* 0x00000005ff1a7219 */ /* 0x004fc8000001161a */
[----:B------:R-:W-:-:S04]  /*05a0*/  LOP3.LUT R26, R26, 0xf, RZ, 0xc0, !PT ;  /* 0x0000000f1a1a7812 */ /* 0x000fc800078ec0ff */
[----:B0-----:R-:W-:Y:S02]  /*05b0*/  I2FP.F32.U32 R17, R26 ;  /* 0x0000001a00117245 */ /* 0x001fe40000201000 */
[----:B------:R-:W-:-:S03]  /*05c0*/  IADD3 R27, PT, PT, R9, 0x1, RZ ;  /* 0x00000001091b7810 */ /* 0x000fc60007ffe0ff */
[----:B----4-:R-:W-:Y:S02]  /*05d0*/  FADD R26, -R16, R17 ;  /* 0x00000011101a7221 */ /* 0x010fe40000000100 */
[----:B------:R-:W0:Y:S02]  /*05e0*/  LDC.64 R16, c[0x0][0x380] ;  /* 0x0000e000ff107b82 */ /* 0x000e240000000a00 */
[----:B---3--:R-:W-:Y:S01]  /*05f0*/  FMUL R23, R23, R26 ;  /* 0x0000001a17177220 */ /* 0x008fe20000400000 */
[----:B0-----:R-:W-:-:S04]  /*0600*/  IMAD.WIDE.U32 R28, R9, 0x4, R16 ;  /* 0x00000004091c7825 */ /* 0x001fc800078e0010 */
[----:B------:R-:W-:Y:S02]  /*0610*/  IMAD.WIDE.U32 R26, R27, 0x4, R16 ;  /* 0x000000041b1a7825 */ /* 0x000fe400078e0010 */
[----:B------:R-:W2:Y:S04]  /*0620*/  LDG.E.CONSTANT R28, desc[UR8][R28.64] ;  /* 0x000000081c1c7981 */ /* 0x000ea8000c1e9900 */
[----:B------:R-:W3:Y:S01]  /*0630*/  LDG.E.CONSTANT R26, desc[UR8][R26.64] ;  /* 0x000000081a1a7981 */ /* 0x000ee2000c1e9900 */
[----:B------:R-:W-:Y:S01]  /*0640*/  UIADD3 UR7, UPT, UPT, UR6, 0x1, URZ ;  /* 0x0000000106077890 */ /* 0x000fe2000fffe0ff */
[----:B--2---:R-:W-:-:S05]  /*0650*/  FFMA R19, R28, R21, R19 ;  /* 0x000000151c137223 */ /* 0x004fca0000000013 */
[----:B------:R-:W-:-:S04]  /*0660*/  IMAD.HI.U32 R21, R10, UR7, RZ ;  /* 0x000000070a157c27 */ /* 0x000fc8000f8e00ff */
[----:B---3--:R-:W-:Y:S01]  /*0670*/  FFMA R19, R26, R23, R19 ;  /* 0x000000171a137223 */ /* 0x008fe20000000013 */
[----:B------:R-:W-:-:S04]  /*0680*/  IMAD.MOV R23, RZ, RZ, -R21 ;  /* 0x000000ffff177224 */ /* 0x000fc800078e0a15 */
[----:B------:R-:W-:-:S05]  /*0690*/  IMAD R23, R8, R23, UR7 ;  /* 0x0000000708177e24 */ /* 0x000fca000f8e0217 */
[----:B------:R-:W-:-:S13]  /*06a0*/  ISETP.GE.U32.AND P1, PT, R23, R8, PT ;  /* 0x000000081700720c */ /* 0x000fda0003f26070 */
[----:B------:R-:W-:-:S04]  /*06b0*/  @P1 IADD3 R23, PT, PT, R23, -R8, RZ ;  /* 0x8000000817171210 */ /* 0x000fc80007ffe0ff */
[----:B------:R-:W-:Y:S02]  /*06c0*/  ISETP.GE.U32.AND P2, PT, R23, R8, PT ;  /* 0x000000081700720c */ /* 0x000fe40003f46070 */
[----:B------:R-:W-:Y:S01]  /*06d0*/  @P1 IADD3 R21, PT, PT, R21, 0x1, RZ ;  /* 0x0000000115151810 */ /* 0x000fe20007ffe0ff */
[----:B------:R-:W-:-:S10]  /*06e0*/  IMAD.WIDE.U32 R26, R18, 0x4, R24 ;  /* 0x00000004121a7825 */ /* 0x000fd400078e0018 */
[----:B------:R-:W-:-:S04]  /*06f0*/  @P2 IADD3 R21, PT, PT, R21, 0x1, RZ ;  /* 0x0000000115152810 */ /* 0x000fc80007ffe0ff */
[----:B------:R-:W-:Y:S02]  /*0700*/  SEL R29, R11, R21, !P0 ;  /* 0x000000150b1d7207 */ /* 0x000fe40004000000 */
[----:B------:R0:W2:Y:S03]  /*0710*/  LDG.E.CONSTANT R21, desc[UR8][R26.64] ;  /* 0x000000081a157981 */ /* 0x0000a6000c1e9900 */
[----:B------:R-:W-:-:S04]  /*0720*/  IMAD R29, R29, R0, R3 ;  /* 0x000000001d1d7224 */ /* 0x000fc800078e0203 */
[----:B0-----:R-:W-:-:S04]  /*0730*/  IMAD.WIDE.U32 R26, R29, 0x4, R14 ;  /* 0x000000041d1a7825 */ /* 0x001fc800078e000e */
[----:B------:R-:W-:Y:S01]  /*0740*/  IMAD.WIDE.U32 R28, R29, 0x4, R12 ;  /* 0x000000041d1c7825 */ /* 0x000fe200078e000c */
[----:B------:R-:W3:Y:S05]  /*0750*/  LDG.E.CONSTANT R23, desc[UR8][R26.64] ;  /* 0x000000081a177981 */ /* 0x000eea000c1e9900 */
[----:B------:R-:W4:Y:S01]  /*0760*/  LDG.E.CONSTANT R28, desc[UR8][R28.64] ;  /* 0x000000081c1c7981 */ /* 0x000f22000c1e9900 */
[----:B------:R-:W-:Y:S01]  /*0770*/  UIADD3 UR7, UPT, UPT, UR6, 0x2, URZ ;  /* 0x0000000206077890 */ /* 0x000fe2000fffe0ff */
[----:B------:R-:W-:-:S06]  /*0780*/  IMAD.WIDE.U32 R24, R20, 0x4, R24 ;  /* 0x0000000414187825 */ /* 0x000fcc00078e0018 */
[----:B------:R-:W5:Y:S01]  /*0790*/  LDG.E.CONSTANT R24, desc[UR8][R24.64] ;  /* 0x0000000818187981 */ /* 0x000f62000c1e9900 */
[----:B--2---:R-:W-:-:S04]  /*07a0*/  SHF.R.U32.HI R21, RZ, R5, R21 ;  /* 0x00000005ff157219 */ /* 0x004fc80000011615 */
[----:B------:R-:W-:-:S04]  /*07b0*/  LOP3.LUT R21, R21, 0xf, RZ, 0xc0, !PT ;  /* 0x0000000f15157812 */ /* 0x000fc800078ec0ff */
[----:B------:R-:W-:-:S05]  /*07c0*/  I2FP.F32.U32 R21, R21 ;  /* 0x0000001500157245 */ /* 0x000fca0000201000 */
[----:B----4-:R-:W-:-:S04]  /*07d0*/  FADD R21, -R28, R21 ;  /* 0x000000151c157221 */ /* 0x010fc80000000100 */
[----:B---3--:R-:W-:Y:S01]  /*07e0*/  FMUL R21, R23, R21 ;  /* 0x0000001517157220 */ /* 0x008fe20000400000 */
[----:B------:R-:W-:Y:S02]  /*07f0*/  VIADD R23, R9, 0x2 ;  /* 0x0000000209177836 */ /* 0x000fe40000000000 */
[----:B------:R-:W-:-:S04]  /*0800*/  IMAD.HI.U32 R28, R10, UR7, RZ ;  /* 0x000000070a1c7c27 */ /* 0x000fc8000f8e00ff */
[----:B------:R-:W-:Y:S01]  /*0810*/  IMAD.WIDE.U32 R26, R23, 0x4, R16 ;  /* 0x00000004171a7825 */ /* 0x000fe200078e0010 */
[----:B------:R-:W-:-:S05]  /*0820*/  IADD3 R23, PT, PT, R9, 0x3, RZ ;  /* 0x0000000309177810 */ /* 0x000fca0007ffe0ff */
[----:B------:R-:W-:Y:S01]  /*0830*/  IMAD.WIDE.U32 R16, R23, 0x4, R16 ;  /* 0x0000000417107825 */ /* 0x000fe200078e0010 */
[----:B------:R-:W-:Y:S01]  /*0840*/  IADD3 R23, PT, PT, -R28, RZ, RZ ;  /* 0x000000ff1c177210 */ /* 0x000fe20007ffe1ff */
[----:B------:R-:W2:Y:S04]  /*0850*/  LDG.E.CONSTANT R26, desc[UR8][R26.64] ;  /* 0x000000081a1a7981 */ /* 0x000ea8000c1e9900 */
[----:B------:R-:W-:Y:S01]  /*0860*/  IMAD R23, R8, R23, UR7 ;  /* 0x0000000708177e24 */ /* 0x000fe2000f8e0217 */
[----:B------:R-:W3:Y:S04]  /*0870*/  LDG.E.CONSTANT R16, desc[UR8][R16.64] ;  /* 0x0000000810107981 */ /* 0x000ee8000c1e9900 */
[----:B------:R-:W-:-:S13]  /*0880*/  ISETP.GE.U32.AND P1, PT, R23, R8, PT ;  /* 0x000000081700720c */ /* 0x000fda0003f26070 */
[----:B------:R-:W-:-:S04]  /*0890*/  @P1 IADD3 R23, PT, PT, R23, -R8, RZ ;  /* 0x8000000817171210 */ /* 0x000fc80007ffe0ff */
[----:B------:R-:W-:Y:S01]  /*08a0*/  ISETP.GE.U32.AND P2, PT, R23, R8, PT ;  /* 0x000000081700720c */ /* 0x000fe20003f46070 */
[----:B------:R-:W-:-:S12]  /*08b0*/  @P1 VIADD R28, R28, 0x1 ;  /* 0x000000011c1c1836 */ /* 0x000fd80000000000 */
[----:B------:R-:W-:-:S04]  /*08c0*/  @P2 IADD3 R28, PT, PT, R28, 0x1, RZ ;  /* 0x000000011c1c2810 */ /* 0x000fc80007ffe0ff */
[----:B------:R-:W-:-:S05]  /*08d0*/  SEL R28, R11, R28, !P0 ;  /* 0x0000001c0b1c7207 */ /* 0x000fca0004000000 */
[----:B------:R-:W-:-:S04]  /*08e0*/  IMAD R23, R28, R0, R3 ;  /* 0x000000001c177224 */ /* 0x000fc800078e0203 */
[----:B------:R-:W-:-:S04]  /*08f0*/  IMAD.WIDE.U32 R12, R23, 0x4, R12 ;  /* 0x00000004170c7825 */ /* 0x000fc800078e000c */
[----:B------:R-:W-:Y:S02]  /*0900*/  IMAD.WIDE.U32 R14, R23, 0x4, R14 ;  /* 0x00000004170e7825 */ /* 0x000fe400078e000e */
[----:B------:R-:W4:Y:S04]  /*0910*/  LDG.E.CONSTANT R12, desc[UR8][R12.64] ;  /* 0x000000080c0c7981 */ /* 0x000f28000c1e9900 */
[----:B------:R-:W3:Y:S01]  /*0920*/  LDG.E.CONSTANT R14, desc[UR8][R14.64] ;  /* 0x000000080e0e7981 */ /* 0x000ee2000c1e9900 */
[----:B-----5:R-:W-:Y:S01]  /*0930*/  SHF.R.U32.HI R24, RZ, R5, R24 ;  /* 0x00000005ff187219 */ /* 0x020fe20000011618 */
[----:B------:R-:W-:-:S03]  /*0940*/  UIADD3 UR4, UPT, UPT, UR4, 0x4, URZ ;  /* 0x0000000404047890 */ /* 0x000fc6000fffe0ff */
[----:B------:R-:W-:Y:S01]  /*0950*/  LOP3.LUT R24, R24, 0xf, RZ, 0xc0, !PT ;  /* 0x0000000f18187812 */ /* 0x000fe200078ec0ff */
[----:B------:R-:W-:-:S03]  /*0960*/  UISETP.NE.AND UP0, UPT, UR4, URZ, UPT ;  /* 0x000000ff0400728c */ /* 0x000fc6000bf05270 */
[----:B------:R-:W-:Y:S01]  /*0970*/  I2FP.F32.U32 R23, R24 ;  /* 0x0000001800177245 */ /* 0x000fe20000201000 */
[C---:B------:R-:W-:Y:S01]  /*0980*/  IMAD R20, R7.reuse, 0x4, R20 ;  /* 0x0000000407147824 */ /* 0x040fe200078e0214 */
[C---:B------:R-:W-:Y:S02]  /*0990*/  LEA R4, R7.reuse, R4, 0x2 ;  /* 0x0000000407047211 */ /* 0x040fe400078e10ff */
[C---:B------:R-:W-:Y:S02]  /*09a0*/  LEA R18, R7.reuse, R18, 0x2 ;  /* 0x0000001207127211 */ /* 0x040fe400078e10ff */
[----:B------:R-:W-:Y:S02]  /*09b0*/  LEA R22, R7, R22, 0x2 ;  /* 0x0000001607167211 */ /* 0x000fe400078e10ff */
[----:B------:R-:W-:Y:S01]  /*09c0*/  IADD3 R9, PT, PT, R9, 0x4, RZ ;  /* 0x0000000409097810 */ /* 0x000fe20007ffe0ff */
[----:B------:R-:W-:Y:S01]  /*09d0*/  UIADD3 UR6, UPT, UPT, UR6, 0x4, URZ ;  /* 0x0000000406067890 */ /* 0x000fe2000fffe0ff */
[----:B--2---:R-:W-:Y:S01]  /*09e0*/  FFMA R19, R26, R21, R19 ;  /* 0x000000151a137223 */ /* 0x004fe20000000013 */
[----:B----4-:R-:W-:-:S04]  /*09f0*/  FADD R23, -R12, R23 ;  /* 0x000000170c177221 */ /* 0x010fc80000000100 */
[----:B---3--:R-:W-:-:S04]  /*0a00*/  FMUL R23, R14, R23 ;  /* 0x000000170e177220 */ /* 0x008fc80000400000 */
[----:B------:R-:W-:Y:S01]  /*0a10*/  FFMA R19, R16, R23, R19 ;  /* 0x0000001710137223 */ /* 0x000fe20000000013 */
[----:B------:R-:W-:Y:S06]  /*0a20*/  BRA.U UP0, `(.L_x_2) ;  /* 0xfffffff900347547 */ /* 0x000fec000b83ffff */
[----:B------:R-:W-:-:S12]  /*0a30*/  ULOP3.LUT UR4, UR5, 0xfffffffc, URZ, 0xc0, !UPT ;  /* 0xfffffffc05047892 */ /* 0x000fd8000f8ec0ff */
.L_x_1:
[----:B------:R-:W-:-:S09]  /*0a40*/  ULOP3.LUT UP0, UR6, UR5, 0x3, URZ, 0xc0, !UPT ;  /* 0x0000000305067892 */ /* 0x000fd2000f80c0ff */
[----:B------:R-:W-:Y:S05]  /*0a50*/  BRA.U !UP0, `(.L_x_0) ;  /* 0x0000000508cc7547 */ /* 0x000fea000b800000 */
[----:B------:R-:W-:Y:S01]  /*0a60*/  UISETP.NE.AND UP0, UPT, UR6, 0x1, UPT ;  /* 0x000000010600788c */ /* 0x000fe2000bf05270 */
[----:B0-----:R-:W-:Y:S01]  /*0a70*/  SHF.R.U32.HI R4, RZ, 0x3, R3 ;  /* 0x00000003ff047819 */ /* 0x001fe20000011603 */
[----:B------:R-:W-:-:S04]  /*0a80*/  ULOP3.LUT UR5, UR5, 0x1, URZ, 0xc0, !UPT ;  /* 0x0000000105057892 */ /* 0x000fc8000f8ec0ff */
[----:B------:R-:W-:-:S03]  /*0a90*/  UISETP.NE.U32.AND UP1, UPT, UR5, 0x1, UPT ;  /* 0x000000010500788c */ /* 0x000fc6000bf25070 */
[----:B------:R-:W-:Y:S08]  /*0aa0*/  BRA.U !UP0, `(.L_x_3) ;  /* 0x0000000508147547 */ /* 0x000ff0000b800000 */
[----:B------:R-:W0:Y:S01]  /*0ab0*/  LDC R17, c[0x0][0x3b4] ;  /* 0x0000ed00ff117b82 */ /* 0x000e220000000800 */
[----:B------:R-:W-:Y:S02]  /*0ac0*/  UIADD3 UR5, UPT, UPT, UR4, 0x1, URZ ;  /* 0x0000000104057890 */ /* 0x000fe4000fffe0ff */
[----:B------:R-:W-:-:S05]  /*0ad0*/  IMAD R18, R7, UR4, R4 ;  /* 0x0000000407127c24 */ /* 0x000fca000f8e0204 */
[----:B------:R-:W-:Y:S01]  /*0ae0*/  IADD3 R23, PT, PT, R18, R7, RZ ;  /* 0x0000000712177210 */ /* 0x000fe20007ffe0ff */
[----:B------:R-:W2:Y:S08]  /*0af0*/  LDC.64 R12, c[0x0][0x388] ;  /* 0x0000e200ff0c7b82 */ /* 0x000eb00000000a00 */
[----:B------:R-:W3:Y:S01]  /*0b00*/  LDC.64 R14, c[0x0][0x398] ;  /* 0x0000e600ff0e7b82 */ /* 0x000ee20000000a00 */
[----:B0-----:R-:W0:Y:S01]  /*0b10*/  I2F.U32.RP R10, R17 ;  /* 0x00000011000a7306 */ /* 0x001e220000209000 */
[----:B------:R-:W-:-:S02]  /*0b20*/  ISETP.NE.U32.AND P4, PT, R17, RZ, PT ;  /* 0x000000ff1100720c */ /* 0x000fc40003f85070 */
[----:B------:R-:W-:Y:S01]  /*0b30*/  LOP3.LUT R25, RZ, R17, RZ, 0x33, !PT ;  /* 0x00000011ff197212 */ /* 0x000fe200078e33ff */
[----:B--2---:R-:W-:-:S05]  /*0b40*/  IMAD.WIDE.U32 R20, R18, 0x4, R12 ;  /* 0x0000000412147825 */ /* 0x004fca00078e000c */
[----:B------:R2:W1:Y:S01]  /*0b50*/  LDG.E.CONSTANT R18, desc[UR8][R20.64] ;  /* 0x0000000814127981 */ /* 0x000462000c1e9900 */
[----:B0-----:R-:W0:Y:S02]  /*0b60*/  MUFU.RCP R10, R10 ;  /* 0x0000000a000a7308 */ /* 0x001e240000001000 */
[----:B0-----:R-:W-:-:S06]  /*0b70*/  IADD3 R9, PT, PT, R10, 0xffffffe, RZ ;  /* 0x0ffffffe0a097810 */ /* 0x001fcc0007ffe0ff */
[----:B------:R-:W0:Y:S02]  /*0b80*/  F2I.FTZ.U32.TRUNC.NTZ R9, R9 ;  /* 0x0000000900097305 */ /* 0x000e24000021f000 */
[----:B0-----:R-:W-:-:S05]  /*0b90*/  IADD3 R8, PT, PT, RZ, -R9, RZ ;  /* 0x80000009ff087210 */ /* 0x001fca0007ffe0ff */
[----:B------:R-:W-:Y:S02]  /*0ba0*/  IMAD R11, R8, R17, RZ ;  /* 0x00000011080b7224 */ /* 0x000fe400078e02ff */
[----:B------:R-:W-:-:S04]  /*0bb0*/  IMAD.MOV.U32 R8, RZ, RZ, RZ ;  /* 0x000000ffff087224 */ /* 0x000fc800078e00ff */
[----:B------:R-:W-:-:S06]  /*0bc0*/  IMAD.HI.U32 R11, R9, R11, R8 ;  /* 0x0000000b090b7227 */ /* 0x000fcc00078e0008 */
[----:B------:R-:W-:-:S04]  /*0bd0*/  IMAD.HI.U32 R22, R11, UR4, RZ ;  /* 0x000000040b167c27 */ /* 0x000fc8000f8e00ff */
[----:B------:R-:W-:Y:S01]  /*0be0*/  IMAD.HI.U32 R16, R11, UR5, RZ ;  /* 0x000000050b107c27 */ /* 0x000fe2000f8e00ff */
[----:B------:R-:W-:-:S04]  /*0bf0*/  IADD3 R8, PT, PT, -R22, RZ, RZ ;  /* 0x000000ff16087210 */ /* 0x000fc80007ffe1ff */
[----:B------:R-:W-:Y:S01]  /*0c00*/  IADD3 R10, PT, PT, -R16, RZ, RZ ;  /* 0x000000ff100a7210 */ /* 0x000fe20007ffe1ff */
[----:B------:R-:W-:-:S04]  /*0c10*/  IMAD R8, R17, R8, UR4 ;  /* 0x0000000411087e24 */ /* 0x000fc8000f8e0208 */
[----:B------:R-:W-:Y:S01]  /*0c20*/  IMAD R10, R17, R10, UR5 ;  /* 0x00000005110a7e24 */ /* 0x000fe2000f8e020a */
[----:B------:R-:W-:-:S04]  /*0c30*/  ISETP.GE.U32.AND P0, PT, R8, R17, PT ;  /* 0x000000110800720c */ /* 0x000fc80003f06070 */
[----:B------:R-:W-:-:S09]  /*0c40*/  ISETP.GE.U32.AND P2, PT, R10, R17, PT ;  /* 0x000000110a00720c */ /* 0x000fd20003f46070 */
[----:B------:R-:W-:Y:S01]  /*0c50*/  @P0 IADD3 R8, PT, PT, R8, -R17, RZ ;  /* 0x8000001108080210 */ /* 0x000fe20007ffe0ff */
[----:B------:R-:W-:-:S03]  /*0c60*/  @P0 VIADD R22, R22, 0x1 ;  /* 0x0000000116160836 */ /* 0x000fc60000000000 */
[-C--:B------:R-:W-:Y:S02]  /*0c70*/  ISETP.GE.U32.AND P1, PT, R8, R17.reuse, PT ;  /* 0x000000110800720c */ /* 0x080fe40003f26070 */
[-C--:B------:R-:W-:Y:S01]  /*0c80*/  @P2 IADD3 R10, PT, PT, R10, -R17.reuse, RZ ;  /* 0x800000110a0a2210 */ /* 0x080fe20007ffe0ff */
[----:B------:R-:W2:Y:S01]  /*0c90*/  LDC.64 R8, c[0x0][0x380] ;  /* 0x0000e000ff087b82 */ /* 0x000ea20000000a00 */
[----:B------:R-:W-:Y:S02]  /*0ca0*/  @P2 IADD3 R16, PT, PT, R16, 0x1, RZ ;  /* 0x0000000110102810 */ /* 0x000fe40007ffe0ff */
[----:B------:R-:W-:-:S05]  /*0cb0*/  ISETP.GE.U32.AND P3, PT, R10, R17, PT ;  /* 0x000000110a00720c */ /* 0x000fca0003f66070 */
[----:B------:R-:W0:Y:S02]  /*0cc0*/  LDC.64 R10, c[0x0][0x390] ;  /* 0x0000e400ff0a7b82 */ /* 0x000e240000000a00 */
[----:B------:R-:W-:-:S04]  /*0cd0*/  @P1 IADD3 R22, PT, PT, R22, 0x1, RZ ;  /* 0x0000000116161810 */ /* 0x000fc80007ffe0ff */
[----:B------:R-:W-:Y:S01]  /*0ce0*/  SEL R17, R25, R22, !P4 ;  /* 0x0000001619117207 */ /* 0x000fe20006000000 */
[----:B------:R-:W-:Y:S01]  /*0cf0*/  IMAD.WIDE.U32 R22, R23, 0x4, R12 ;  /* 0x0000000417167825 */ /* 0x000fe200078e000c */
[----:B------:R-:W-:-:S03]  /*0d00*/  @P3 IADD3 R16, PT, PT, R16, 0x1, RZ ;  /* 0x0000000110103810 */ /* 0x000fc60007ffe0ff */
[----:B------:R-:W-:Y:S01]  /*0d10*/  IMAD R13, R17, R0, R3 ;  /* 0x00000000110d7224 */ /* 0x000fe200078e0203 */
[----:B------:R-:W-:Y:S01]  /*0d20*/  SEL R25, R25, R16, !P4 ;  /* 0x0000001019197207 */ /* 0x000fe20006000000 */
[----:B------:R-:W4:Y:S02]  /*0d30*/  LDG.E.CONSTANT R22, desc[UR8][R22.64] ;  /* 0x0000000816167981 */ /* 0x000f24000c1e9900 */
[----:B---3--:R-:W-:-:S04]  /*0d40*/  IMAD.WIDE.U32 R16, R13, 0x4, R14 ;  /* 0x000000040d107825 */ /* 0x008fc800078e000e */
[----:B------:R-:W-:Y:S02]  /*0d50*/  IMAD R25, R25, R0, R3 ;  /* 0x0000000019197224 */ /* 0x000fe400078e0203 */
[----:B------:R-:W-:Y:S01]  /*0d60*/  VIADD R27, R6, UR4 ;  /* 0x00000004061b7c36 */ /* 0x000fe20008000000 */
[----:B------:R-:W3:Y:S01]  /*0d70*/  LDG.E.CONSTANT R16, desc[UR8][R16.64] ;  /* 0x0000000810107981 */ /* 0x000ee2000c1e9900 */
[----:B------:R-:W-:-:S04]  /*0d80*/  IMAD.WIDE.U32 R14, R25, 0x4, R14 ;  /* 0x00000004190e7825 */ /* 0x000fc800078e000e */
[----:B0-----:R-:W-:Y:S02]  /*0d90*/  IMAD.WIDE.U32 R12, R13, 0x4, R10 ;  /* 0x000000040d0c7825 */ /* 0x001fe400078e000a */
[----:B------:R-:W5:Y:S02]  /*0da0*/  LDG.E.CONSTANT R14, desc[UR8][R14.64] ;  /* 0x000000080e0e7981 */ /* 0x000f64000c1e9900 */
[C---:B--2---:R-:W-:Y:S01]  /*0db0*/  IMAD.WIDE.U32 R20, R27.reuse, 0x4, R8 ;  /* 0x000000041b147825 */ /* 0x044fe200078e0008 */
[----:B------:R-:W-:Y:S01]  /*0dc0*/  IADD3 R27, PT, PT, R27, 0x1, RZ ;  /* 0x000000011b1b7810 */ /* 0x000fe20007ffe0ff */
[----:B------:R0:W2:Y:S02]  /*0dd0*/  LDG.E.CONSTANT R12, desc[UR8][R12.64] ;  /* 0x000000080c0c7981 */ /* 0x0000a4000c1e9900 */
[----:B------:R-:W-:Y:S02]  /*0de0*/  IMAD.WIDE.U32 R10, R25, 0x4, R10 ;  /* 0x00000004190a7825 */ /* 0x000fe400078e000a */
[----:B------:R-:W2:Y:S02]  /*0df0*/  LDG.E.CONSTANT R20, desc[UR8][R20.64] ;  /* 0x0000000814147981 */ /* 0x000ea4000c1e9900 */
[----:B------:R-:W-:-:S02]  /*0e00*/  IMAD.WIDE.U32 R8, R27, 0x4, R8 ;  /* 0x000000041b087825 */ /* 0x000fc400078e0008 */
[----:B------:R-:W2:Y:S04]  /*0e10*/  LDG.E.CONSTANT R10, desc[UR8][R10.64] ;  /* 0x000000080a0a7981 */ /* 0x000ea8000c1e9900 */
[----:B------:R-:W2:Y:S01]  /*0e20*/  LDG.E.CONSTANT R9, desc[UR8][R8.64] ;  /* 0x0000000808097981 */ /* 0x000ea2000c1e9900 */
[----:B------:R-:W-:Y:S01]  /*0e30*/  UIADD3 UR4, UPT, UPT, UR4, 0x2, URZ ;  /* 0x0000000204047890 */ /* 0x000fe2000fffe0ff */
[----:B-1----:R-:W-:-:S04]  /*0e40*/  SHF.R.U32.HI R18, RZ, R5, R18 ;  /* 0x00000005ff127219 */ /* 0x002fc80000011612 */
[----:B------:R-:W-:-:S04]  /*0e50*/  LOP3.LUT R18, R18, 0xf, RZ, 0xc0, !PT ;  /* 0x0000000f12127812 */ /* 0x000fc800078ec0ff */
[----:B0-----:R-:W-:Y:S02]  /*0e60*/  I2FP.F32.U32 R13, R18 ;  /* 0x00000012000d7245 */ /* 0x001fe40000201000 */
[----:B----4-:R-:W-:-:S04]  /*0e70*/  SHF.R.U32.HI R22, RZ, R5, R22 ;  /* 0x00000005ff167219 */ /* 0x010fc80000011616 */
[----:B------:R-:W-:-:S04]  /*0e80*/  LOP3.LUT R22, R22, 0xf, RZ, 0xc0, !PT ;  /* 0x0000000f16167812 */ /* 0x000fc800078ec0ff */
[----:B------:R-:W-:Y:S01]  /*0e90*/  I2FP.F32.U32 R15, R22 ;  /* 0x00000016000f7245 */ /* 0x000fe20000201000 */
[----:B---3--:R-:W-:-:S04]  /*0ea0*/  FADD R13, -R16, R13 ;  /* 0x0000000d100d7221 */ /* 0x008fc80000000100 */
[----:B-----5:R-:W-:Y:S01]  /*0eb0*/  FADD R15, -R14, R15 ;  /* 0x0000000f0e0f7221 */ /* 0x020fe20000000100 */
[----:B--2---:R-:W-:-:S04]  /*0ec0*/  FMUL R12, R12, R13 ;  /* 0x0000000d0c0c7220 */ /* 0x004fc80000400000 */
[----:B------:R-:W-:Y:S01]  /*0ed0*/  FFMA R12, R20, R12, R19 ;  /* 0x0000000c140c7223 */ /* 0x000fe20000000013 */
[----:B------:R-:W-:-:S04]  /*0ee0*/  FMUL R10, R10, R15 ;  /* 0x0000000f0a0a7220 */ /* 0x000fc80000400000 */
[----:B------:R-:W-:-:S07]  /*0ef0*/  FFMA R19, R9, R10, R12 ;  /* 0x0000000a09137223 */ /* 0x000fce000000000c */
.L_x_3:
[----:B------:R-:W-:Y:S05]  /*0f00*/  BRA.U UP1, `(.L_x_0) ;  /* 0x0000000101a07547 */ /* 0x000fea000b800000 */
[----:B------:R-:W0:Y:S01]  /*0f10*/  LDC R16, c[0x0][0x3b4] ;  /* 0x0000ed00ff107b82 */ /* 0x000e220000000800 */
[----:B------:R-:W-:-:S07]  /*0f20*/  IMAD R7, R7, UR4, R4 ;  /* 0x0000000407077c24 */ /* 0x000fce000f8e0204 */
[----:B------:R-:W2:Y:S08]  /*0f30*/  LDC.64 R14, c[0x0][0x388] ;  /* 0x0000e200ff0e7b82 */ /* 0x000eb00000000a00 */
[----:B------:R-:W3:Y:S01]  /*0f40*/  LDC.64 R12, c[0x0][0x398] ;  /* 0x0000e600ff0c7b82 */ /* 0x000ee20000000a00 */
[----:B0-----:R-:W0:Y:S01]  /*0f50*/  I2F.U32.RP R10, R16 ;  /* 0x00000010000a7306 */ /* 0x001e220000209000 */
[----:B------:R-:W-:Y:S01]  /*0f60*/  ISETP.NE.U32.AND P2, PT, R16, RZ, PT ;  /* 0x000000ff1000720c */ /* 0x000fe20003f45070 */
[----:B--2---:R-:W-:-:S06]  /*0f70*/  IMAD.WIDE.U32 R14, R7, 0x4, R14 ;  /* 0x00000004070e7825 */ /* 0x004fcc00078e000e */
[----:B------:R-:W1:Y:S01]  /*0f80*/  LDG.E.CONSTANT R14, desc[UR8][R14.64] ;  /* 0x000000080e0e7981 */ /* 0x000e62000c1e9900 */
[----:B0-----:R-:W0:Y:S02]  /*0f90*/  MUFU.RCP R10, R10 ;  /* 0x0000000a000a7308 */ /* 0x001e240000001000 */
[----:B0-----:R-:W-:-:S06]  /*0fa0*/  IADD3 R8, PT, PT, R10, 0xffffffe, RZ ;  /* 0x0ffffffe0a087810 */ /* 0x001fcc0007ffe0ff */
[----:B------:R0:W2:Y:S02]  /*0fb0*/  F2I.FTZ.U32.TRUNC.NTZ R9, R8 ;  /* 0x0000000800097305 */ /* 0x0000a4000021f000 */
[----:B0-----:R-:W-:Y:S01]  /*0fc0*/  HFMA2 R8, -RZ, RZ, 0, 0 ;  /* 0x00000000ff087431 */ /* 0x001fe200000001ff */
[----:B--2---:R-:W-:-:S05]  /*0fd0*/  IADD3 R11, PT, PT, RZ, -R9, RZ ;  /* 0x80000009ff0b7210 */ /* 0x004fca0007ffe0ff */
[----:B------:R-:W-:-:S04]  /*0fe0*/  IMAD R11, R11, R16, RZ ;  /* 0x000000100b0b7224 */ /* 0x000fc800078e02ff */
[----:B------:R-:W-:-:S06]  /*0ff0*/  IMAD.HI.U32 R11, R9, R11, R8 ;  /* 0x0000000b090b7227 */ /* 0x000fcc00078e0008 */
[----:B------:R-:W-:Y:S02]  /*1000*/  IMAD.HI.U32 R17, R11, UR4, RZ ;  /* 0x000000040b117c27 */ /* 0x000fe4000f8e00ff */
[----:B------:R-:W0:Y:S02]  /*1010*/  LDC.64 R10, c[0x0][0x380] ;  /* 0x0000e000ff0a7b82 */ /* 0x000e240000000a00 */
[----:B------:R-:W-:-:S04]  /*1020*/  IMAD.MOV R9, RZ, RZ, -R17 ;  /* 0x000000ffff097224 */ /* 0x000fc800078e0a11 */
[----:B------:R-:W-:-:S05]  /*1030*/  IMAD R9, R16, R9, UR4 ;  /* 0x0000000410097e24 */ /* 0x000fca000f8e0209 */
[----:B------:R-:W-:-:S13]  /*1040*/  ISETP.GE.U32.AND P0, PT, R9, R16, PT ;  /* 0x000000100900720c */ /* 0x000fda0003f06070 */
[-C--:B------:R-:W-:Y:S02]  /*1050*/  @P0 IADD3 R9, PT, PT, R9, -R16.reuse, RZ ;  /* 0x8000001009090210 */ /* 0x080fe40007ffe0ff */
[----:B------:R-:W-:Y:S02]  /*1060*/  @P0 IADD3 R17, PT, PT, R17, 0x1, RZ ;  /* 0x0000000111110810 */ /* 0x000fe40007ffe0ff */
[----:B------:R-:W-:Y:S02]  /*1070*/  ISETP.GE.U32.AND P1, PT, R9, R16, PT ;  /* 0x000000100900720c */ /* 0x000fe40003f26070 */
[----:B------:R-:W2:Y:S11]  /*1080*/  LDC.64 R8, c[0x0][0x390] ;  /* 0x0000e400ff087b82 */ /* 0x000eb60000000a00 */
[----:B------:R-:W-:-:S02]  /*1090*/  @P1 IADD3 R17, PT, PT, R17, 0x1, RZ ;  /* 0x0000000111111810 */ /* 0x000fc40007ffe0ff */
[----:B------:R-:W-:-:S05]  /*10a0*/  @!P2 LOP3.LUT R17, RZ, R16, RZ, 0x33, !PT ;  /* 0x00000010ff11a212 */ /* 0x000fca00078e33ff */
[----:B------:R-:W-:Y:S01]  /*10b0*/  IMAD R17, R17, R0, R3 ;  /* 0x0000000011117224 */ /* 0x000fe200078e0203 */
[----:B------:R-:W-:-:S03]  /*10c0*/  IADD3 R7, PT, PT, R6, UR4, RZ ;  /* 0x0000000406077c10 */ /* 0x000fc6000fffe0ff */
[----:B---3--:R-:W-:-:S04]  /*10d0*/  IMAD.WIDE.U32 R12, R17, 0x4, R12 ;  /* 0x00000004110c7825 */ /* 0x008fc800078e000c */
[----:B--2---:R-:W-:Y:S02]  /*10e0*/  IMAD.WIDE.U32 R8, R17, 0x4, R8 ;  /* 0x0000000411087825 */ /* 0x004fe400078e0008 */
[----:B------:R-:W2:Y:S02]  /*10f0*/  LDG.E.CONSTANT R12, desc[UR8][R12.64] ;  /* 0x000000080c0c7981 */ /* 0x000ea4000c1e9900 */
[----:B0-----:R-:W-:Y:S02]  /*1100*/  IMAD.WIDE.U32 R10, R7, 0x4, R10 ;  /* 0x00000004070a7825 */ /* 0x001fe400078e000a */
[----:B------:R-:W3:Y:S04]  /*1110*/  LDG.E.CONSTANT R8, desc[UR8][R8.64] ;  /* 0x0000000808087981 */ /* 0x000ee8000c1e9900 */
[----:B------:R-:W4:Y:S01]  /*1120*/  LDG.E.CONSTANT R10, desc[UR8][R10.64] ;  /* 0x000000080a0a7981 */ /* 0x000f22000c1e9900 */
[----:B-1----:R-:W-:-:S04]  /*1130*/  SHF.R.U32.HI R5, RZ, R5, R14 ;  /* 0x00000005ff057219 */ /* 0x002fc8000001160e */
[----:B------:R-:W-:-:S04]  /*1140*/  LOP3.LUT R5, R5, 0xf, RZ, 0xc0, !PT ;  /* 0x0000000f05057812 */ /* 0x000fc800078ec0ff */
[----:B------:R-:W-:-:S05]  /*1150*/  I2FP.F32.U32 R5, R5 ;  /* 0x0000000500057245 */ /* 0x000fca0000201000 */
[----:B--2---:R-:W-:-:S04]  /*1160*/  FADD R5, -R12, R5 ;  /* 0x000000050c057221 */ /* 0x004fc80000000100 */
[----:B---3--:R-:W-:-:S04]  /*1170*/  FMUL R5, R8, R5 ;  /* 0x0000000508057220 */ /* 0x008fc80000400000 */
[----:B----4-:R-:W-:-:S07]  /*1180*/  FFMA R19, R10, R5, R19 ;  /* 0x000000050a137223 */ /* 0x010fce0000000013 */
.L_x_0:
[----:B01----:R-:W0:Y:S01]  /*1190*/  LDC.64 R4, c[0x0][0x3a0] ;  /* 0x0000e800ff047b82 */ /* 0x003e220000000a00 */
[----:B------:R-:W-:-:S04]  /*11a0*/  IMAD R3, R2, R0, R3 ;  /* 0x0000000002037224 */ /* 0x000fc800078e0203 */
[----:B0-----:R-:W-:-:S05]  /*11b0*/  IMAD.WIDE.U32 R2, R3, 0x4, R4 ;  /* 0x0000000403027825 */ /* 0x001fca00078e0004 */
[----:B------:R-:W-:Y:S01]  /*11c0*/  STG.E desc[UR8][R2.64], R19 ;  /* 0x0000001302007986 */ /* 0x000fe2000c101908 */
[----:B------:R-:W-:Y:S05]  /*11d0*/  EXIT ;  /* 0x000000000000794d */ /* 0x000fea0003800000 */
.L_x_4:
[----:B------:R-:W-:-:S00]  /*11e0*/  BRA `(.L_x_4) ;  /* 0xfffffffc00fc7947 */ /* 0x000fc0000383ffff */
[----:B------:R-:W-:-:S00]  /*11f0*/  NOP ;  /* 0x0000000000007918 */ /* 0x000fc00000000000 */
        /* <DEDUP_REMOVED lines=8> */
.L_x_5:


//--------------------- .nv.shared.reserved.0     --------------------------
	.section	.nv.shared.reserved.0,"aw",@nobits
	.weak		__nv_reservedSMEM_offset_0_alias
	.size		__nv_reservedSMEM_offset_0_alias, 0, 64
	.other		__nv_reservedSMEM_offset_0_alias,@"STO_CUDA_RESERVED_SHARED STV_DEFAULT"
__nv_reservedSMEM_offset_0_alias:
	.zero		0
	.zero		64


//--------------------- .nv.constant0.int4_gemm_f32 --------------------------
	.section	.nv.constant0.int4_gemm_f32,"a",@progbits
	.sectionflags	@""
	.align	4
.nv.constant0.int4_gemm_f32:
	.zero		952


//--------------------- SYMBOLS --------------------------

	.type		.nv.reservedSmem.offset0,@object
	.size		.nv.reservedSmem.offset0,0x4
